//
// Generated by NVIDIA NVVM Compiler
//
// Compiler Build ID: CL-36424714
// Cuda compilation tools, release 13.0, V13.0.88
// Based on NVVM 20.0.0
//

.version 9.0
.target sm_100
.address_size 64

	// .globl	project_depth
.const .align 4 .b8 project[48];

.visible .entry project_depth(
	.param .u64 .ptr .align 1 project_depth_param_0,
	.param .u32 project_depth_param_1,
	.param .u32 project_depth_param_2,
	.param .u32 project_depth_param_3,
	.param .u64 .ptr .align 1 project_depth_param_4
)
{
	.reg .pred 	%p<9>;
	.reg .b32 	%r<12>;
	.reg .b32 	%f<37>;
	.reg .b64 	%rd<9>;

	ld.param.u64 	%rd1, [project_depth_param_0];
	ld.param.u32 	%r6, [project_depth_param_1];
	ld.param.u32 	%r4, [project_depth_param_2];
	ld.param.u32 	%r5, [project_depth_param_3];
	ld.param.u64 	%rd2, [project_depth_param_4];
	mov.u32 	%r7, %tid.x;
	mov.u32 	%r8, %ctaid.x;
	mov.u32 	%r9, %ntid.x;
	mad.lo.s32 	%r1, %r8, %r9, %r7;
	setp.ge.s32 	%p1, %r1, %r6;
	@%p1 bra 	$L__BB0_3;
	cvta.to.global.u64 	%rd3, %rd1;
	mul.wide.s32 	%rd4, %r1, 12;
	add.s64 	%rd5, %rd3, %rd4;
	ld.global.f32 	%f2, [%rd5];
	ld.global.f32 	%f3, [%rd5+4];
	ld.global.f32 	%f4, [%rd5+8];
	ld.const.f32 	%f5, [project];
	ld.const.f32 	%f6, [project+4];
	mul.f32 	%f7, %f3, %f6;
	fma.rn.f32 	%f8, %f2, %f5, %f7;
	ld.const.f32 	%f9, [project+8];
	fma.rn.f32 	%f10, %f4, %f9, %f8;
	ld.const.f32 	%f11, [project+12];
	add.f32 	%f12, %f11, %f10;
	ld.const.f32 	%f13, [project+16];
	ld.const.f32 	%f14, [project+20];
	mul.f32 	%f15, %f3, %f14;
	fma.rn.f32 	%f16, %f2, %f13, %f15;
	ld.const.f32 	%f17, [project+24];
	fma.rn.f32 	%f18, %f4, %f17, %f16;
	ld.const.f32 	%f19, [project+28];
	add.f32 	%f20, %f19, %f18;
	ld.const.f32 	%f21, [project+32];
	ld.const.f32 	%f22, [project+36];
	mul.f32 	%f23, %f3, %f22;
	fma.rn.f32 	%f24, %f2, %f21, %f23;
	ld.const.f32 	%f25, [project+40];
	fma.rn.f32 	%f26, %f4, %f25, %f24;
	ld.const.f32 	%f27, [project+44];
	add.f32 	%f1, %f27, %f26;
	div.rn.f32 	%f28, %f12, %f1;
	mov.f32 	%f29, 0f3F000000;
	copysign.f32 	%f30, %f28, %f29;
	add.rz.f32 	%f31, %f28, %f30;
	cvt.rzi.f32.f32 	%f32, %f31;
	cvt.rzi.s32.f32 	%r2, %f32;
	div.rn.f32 	%f33, %f20, %f1;
	copysign.f32 	%f34, %f33, %f29;
	add.rz.f32 	%f35, %f33, %f34;
	cvt.rzi.f32.f32 	%f36, %f35;
	cvt.rzi.s32.f32 	%r10, %f36;
	setp.ge.s32 	%p2, %r2, %r4;
	setp.ge.s32 	%p3, %r10, %r5;
	or.pred  	%p4, %p2, %p3;
	setp.lt.s32 	%p5, %r2, 0;
	or.pred  	%p6, %p5, %p4;
	setp.lt.s32 	%p7, %r10, 0;
	or.pred  	%p8, %p6, %p7;
	@%p8 bra 	$L__BB0_3;
	mad.lo.s32 	%r11, %r10, %r4, %r2;
	cvta.to.global.u64 	%rd6, %rd2;
	mul.wide.s32 	%rd7, %r11, 4;
	add.s64 	%rd8, %rd6, %rd7;
	st.global.f32 	[%rd8], %f1;
$L__BB0_3:
	ret;

}


// ===== COMPILED SASS (sm_100) =====

	.target	sm_100

	.elftype	@"ET_EXEC"


//--------------------- .note.nv.tkinfo           --------------------------
	.section	.note.nv.tkinfo,"",@"SHT_NOTE"
	.sectionflags	@"SHF_NOTE_NV_TKINFO"
	.tkinfo
        /*0018*/ 	.word	0x00000002
        /*0030*/ 	.string	""
        /*0030*/ 	.string	"ptxas"
        /*0030*/ 	.string	"Cuda compilation tools, release 13.0, V13.0.88"
        /*0030*/ 	.string	"Build cuda_13.0.r13.0/compiler.36424714_0"
        /*0030*/ 	.string	"-arch sm_100 -m 64 "



//--------------------- .note.nv.cuinfo           --------------------------
	.section	.note.nv.cuinfo,"",@"SHT_NOTE"
	.sectionflags	@"SHF_NOTE_NV_CUINFO"
        /*0018*/ 	.short	0x0002
        /*001a*/ 	.short	0x0064
        /*001c*/ 	.short	0x0082
	.zero		2


//--------------------- .nv.info                  --------------------------
	.section	.nv.info,"",@"SHT_CUDA_INFO"
	.align	4


	//----- nvinfo : EIATTR_REGCOUNT
	.align		4
        /*0000*/ 	.byte	0x04, 0x2f
        /*0002*/ 	.short	(.L_2 - .L_1)
	.align		4
.L_1:
        /*0004*/ 	.word	index@(project_depth)
        /*0008*/ 	.word	0x00000011


	//----- nvinfo : EIATTR_FRAME_SIZE
	.align		4
.L_2:
        /*000c*/ 	.byte	0x04, 0x11
        /*000e*/ 	.short	(.L_4 - .L_3)
	.align		4
.L_3:
        /*0010*/ 	.word	index@($__internal_0_$__cuda_sm3x_div_rn_noftz_f32_slowpath)
        /*0014*/ 	.word	0x00000000


	//----- nvinfo : EIATTR_FRAME_SIZE
	.align		4
.L_4:
        /*0018*/ 	.byte	0x04, 0x11
        /*001a*/ 	.short	(.L_6 - .L_5)
	.align		4
.L_5:
        /*001c*/ 	.word	index@(project_depth)
        /*0020*/ 	.word	0x00000000


	//----- nvinfo : EIATTR_MIN_STACK_SIZE
	.align		4
.L_6:
        /*0024*/ 	.byte	0x04, 0x12
        /*0026*/ 	.short	(.L_8 - .L_7)
	.align		4
.L_7:
        /*0028*/ 	.word	index@(project_depth)
        /*002c*/ 	.word	0x00000000
.L_8:


//--------------------- .nv.compat                --------------------------
	.section	.nv.compat,"",@"SHT_CUDA_COMPAT_INFO"
	.align	4
        /*0000*/ 	.byte	0x02, 0x09, 0x00, 0x00, 0x02, 0x02, 0x01, 0x00, 0x02, 0x05, 0x05, 0x00, 0x03, 0x07, 0x01, 0x01
        /*0010*/ 	.byte	0x02, 0x03, 0x00, 0x00, 0x02, 0x06, 0x01, 0x00, 0x04, 0x0b, 0x08, 0x00, 0x01, 0x00, 0x00, 0x00
        /*0020*/ 	.byte	0x00, 0x00, 0x00, 0x00


//--------------------- .nv.info.project_depth    --------------------------
	.section	.nv.info.project_depth,"",@"SHT_CUDA_INFO"
	.sectionflags	@""
	.align	4


	//----- nvinfo : EIATTR_CUDA_API_VERSION
	.align		4
        /*0000*/ 	.byte	0x04, 0x37
        /*0002*/ 	.short	(.L_10 - .L_9)
.L_9:
        /*0004*/ 	.word	0x00000082


	//----- nvinfo : EIATTR_KPARAM_INFO
	.align		4
.L_10:
        /*0008*/ 	.byte	0x04, 0x17
        /*000a*/ 	.short	(.L_12 - .L_11)
.L_11:
        /*000c*/ 	.word	0x00000000
        /*0010*/ 	.short	0x0004
        /*0012*/ 	.short	0x0018
        /*0014*/ 	.byte	0x00, 0xf5, 0x21, 0x00


	//----- nvinfo : EIATTR_KPARAM_INFO
	.align		4
.L_12:
        /*0018*/ 	.byte	0x04, 0x17
        /*001a*/ 	.short	(.L_14 - .L_13)
.L_13:
        /*001c*/ 	.word	0x00000000
        /*0020*/ 	.short	0x0003
        /*0022*/ 	.short	0x0010
        /*0024*/ 	.byte	0x00, 0xf0, 0x11, 0x00


	//----- nvinfo : EIATTR_KPARAM_INFO
	.align		4
.L_14:
        /*0028*/ 	.byte	0x04, 0x17
        /*002a*/ 	.short	(.L_16 - .L_15)
.L_15:
        /*002c*/ 	.word	0x00000000
        /*0030*/ 	.short	0x0002
        /*0032*/ 	.short	0x000c
        /*0034*/ 	.byte	0x00, 0xf0, 0x11, 0x00


	//----- nvinfo : EIATTR_KPARAM_INFO
	.align		4
.L_16:
        /*0038*/ 	.byte	0x04, 0x17
        /*003a*/ 	.short	(.L_18 - .L_17)
.L_17:
        /*003c*/ 	.word	0x00000000
        /*0040*/ 	.short	0x0001
        /*0042*/ 	.short	0x0008
        /*0044*/ 	.byte	0x00, 0xf0, 0x11, 0x00


	//----- nvinfo : EIATTR_KPARAM_INFO
	.align		4
.L_18:
        /*0048*/ 	.byte	0x04, 0x17
        /*004a*/ 	.short	(.L_20 - .L_19)
.L_19:
        /*004c*/ 	.word	0x00000000
        /*0050*/ 	.short	0x0000
        /*0052*/ 	.short	0x0000
        /*0054*/ 	.byte	0x00, 0xf5, 0x21, 0x00


	//----- nvinfo : EIATTR_SPARSE_MMA_MASK
	.align		4
.L_20:
        /*0058*/ 	.byte	0x03, 0x50
        /*005a*/ 	.short	0x0000


	//----- nvinfo : EIATTR_MAXREG_COUNT
	.align		4
        /*005c*/ 	.byte	0x03, 0x1b
        /*005e*/ 	.short	0x00ff


	//----- nvinfo : EIATTR_MERCURY_ISA_VERSION
	.align		4
        /*0060*/ 	.byte	0x03, 0x5f
        /*0062*/ 	.short	0x0101


	//----- nvinfo : EIATTR_VRC_CTA_INIT_COUNT
	.align		4
        /*0064*/ 	.byte	0x02, 0x4a
	.zero		1
	.zero		1


	//----- nvinfo : EIATTR_EXIT_INSTR_OFFSETS
	.align		4
        /*0068*/ 	.byte	0x04, 0x1c
        /*006a*/ 	.short	(.L_22 - .L_21)


	//   ....[0]....
.L_21:
        /*006c*/ 	.word	0x00000070


	//   ....[1]....
        /*0070*/ 	.word	0x00000450


	//   ....[2]....
        /*0074*/ 	.word	0x000004a0


	//----- nvinfo : EIATTR_CRS_STACK_SIZE
	.align		4
.L_22:
        /*0078*/ 	.byte	0x04, 0x1e
        /*007a*/ 	.short	(.L_24 - .L_23)
.L_23:
        /*007c*/ 	.word	0x00000000


	//----- nvinfo : EIATTR_CBANK_PARAM_SIZE
	.align		4
.L_24:
        /*0080*/ 	.byte	0x03, 0x19
        /*0082*/ 	.short	0x0020


	//----- nvinfo : EIATTR_PARAM_CBANK
	.align		4
        /*0084*/ 	.byte	0x04, 0x0a
        /*0086*/ 	.short	(.L_26 - .L_25)
	.align		4
.L_25:
        /*0088*/ 	.word	index@(.nv.constant0.project_depth)
        /*008c*/ 	.short	0x0380
        /*008e*/ 	.short	0x0020


	//----- nvinfo : EIATTR_SW_WAR
	.align		4
.L_26:
        /*0090*/ 	.byte	0x04, 0x36
        /*0092*/ 	.short	(.L_28 - .L_27)
.L_27:
        /*0094*/ 	.word	0x00000008
.L_28:


//--------------------- .nv.callgraph             --------------------------
	.section	.nv.callgraph,"",@"SHT_CUDA_CALLGRAPH"
	.align	4
	.sectionentsize	8
	.align		4
        /*0000*/ 	.word	0x00000000
	.align		4
        /*0004*/ 	.word	0xffffffff
	.align		4
        /*0008*/ 	.word	0x00000000
	.align		4
        /*000c*/ 	.word	0xfffffffe
	.align		4
        /*0010*/ 	.word	0x00000000
	.align		4
        /*0014*/ 	.word	0xfffffffd
	.align		4
        /*0018*/ 	.word	0x00000000
	.align		4
        /*001c*/ 	.word	0xfffffffc


//--------------------- .nv.constant3             --------------------------
	.section	.nv.constant3,"a",@progbits
	.align	4
.nv.constant3:
	.type		project,@object
	.size		project,(.L_0 - project)
project:
	.zero		48
.L_0:


//--------------------- .text.project_depth       --------------------------
	.section	.text.project_depth,"ax",@progbits
	.align	128
        .global         project_depth
        .type           project_depth,@function
        .size           project_depth,(.L_x_16 - project_depth)
        .other          project_depth,@"STO_CUDA_ENTRY STV_DEFAULT"
project_depth:
.text.project_depth:
[----:B------:R-:W-:Y:S01]  /*0000*/  LDC R1, c[0x0][0x37c] ;  /* 0x0000df00ff017b82 */ /* 0x000fe20000000800 */
[----:B------:R-:W0:Y:S07]  /*0010*/  S2R R3, SR_TID.X ;  /* 0x0000000000037919 */ /* 0x000e2e0000002100 */
[----:B------:R-:W0:Y:S01]  /*0020*/  S2UR UR4, SR_CTAID.X ;  /* 0x00000000000479c3 */ /* 0x000e220000002500 */
[----:B------:R-:W1:Y:S07]  /*0030*/  LDCU UR5, c[0x0][0x388] ;  /* 0x00007100ff0577ac */ /* 0x000e6e0008000800 */
[----:B------:R-:W0:Y:S02]  /*0040*/  LDC R0, c[0x0][0x360] ;  /* 0x0000d800ff007b82 */ /* 0x000e240000000800 */
[----:B0-----:R-:W-:-:S05]  /*0050*/  IMAD R3, R0, UR4, R3 ;  /* 0x0000000400037c24 */ /* 0x001fca000f8e0203 */
[----:B-1----:R-:W-:-:S13]  /*0060*/  ISETP.GE.AND P0, PT, R3, UR5, PT ;  /* 0x0000000503007c0c */ /* 0x002fda000bf06270 */
[----:B------:R-:W-:Y:S05]  /*0070*/  @P0 EXIT ;  /* 0x000000000000094d */ /* 0x000fea0003800000 */
[----:B------:R-:W0:Y:S01]  /*0080*/  LDC.64 R4, c[0x0][0x380] ;  /* 0x0000e000ff047b82 */ /* 0x000e220000000a00 */
[----:B------:R-:W1:Y:S01]  /*0090*/  LDCU.64 UR4, c[0x0][0x358] ;  /* 0x00006b00ff0477ac */ /* 0x000e620008000a00 */
[----:B------:R-:W2:Y:S01]  /*00a0*/  LDCU.128 UR12, c[0x3][0x20] ;  /* 0x00c00400ff0c77ac */ /* 0x000ea20008000c00 */
[----:B------:R-:W3:Y:S01]  /*00b0*/  LDCU.128 UR8, c[0x3][URZ] ;  /* 0x00c00000ff0877ac */ /* 0x000ee20008000c00 */
[----:B0-----:R-:W-:-:S05]  /*00c0*/  IMAD.WIDE R4, R3, 0xc, R4 ;  /* 0x0000000c03047825 */ /* 0x001fca00078e0204 */
[----:B-1----:R-:W2:Y:S04]  /*00d0*/  LDG.E R2, desc[UR4][R4.64+0x4] ;  /* 0x0000040404027981 */ /* 0x002ea8000c1e1900 */
[----:B------:R-:W4:Y:S04]  /*00e0*/  LDG.E R0, desc[UR4][R4.64] ;  /* 0x0000000404007981 */ /* 0x000f28000c1e1900 */
[----:B------:R-:W5:Y:S01]  /*00f0*/  LDG.E R6, desc[UR4][R4.64+0x8] ;  /* 0x0000080404067981 */ /* 0x000f62000c1e1900 */
[----:B------:R-:W-:Y:S01]  /*0100*/  BSSY.RECONVERGENT B0, `(.L_x_0) ;  /* 0x0000019000007945 */ /* 0x000fe20003800200 */
[C---:B--2---:R-:W-:Y:S01]  /*0110*/  FMUL R3, R2.reuse, UR13 ;  /* 0x0000000d02037c20 */ /* 0x044fe20008400000 */
[----:B---3--:R-:W-:-:S03]  /*0120*/  FMUL R7, R2, UR9 ;  /* 0x0000000902077c20 */ /* 0x008fc60008400000 */
[C---:B----4-:R-:W-:Y:S01]  /*0130*/  FFMA R3, R0.reuse, UR12, R3 ;  /* 0x0000000c00037c23 */ /* 0x050fe20008000003 */
[----:B------:R-:W-:-:S03]  /*0140*/  FFMA R7, R0, UR8, R7 ;  /* 0x0000000800077c23 */ /* 0x000fc60008000007 */
[C---:B-----5:R-:W-:Y:S01]  /*0150*/  FFMA R3, R6.reuse, UR14, R3 ;  /* 0x0000000e06037c23 */ /* 0x060fe20008000003 */
[----:B------:R-:W-:-:S03]  /*0160*/  FFMA R7, R6, UR10, R7 ;  /* 0x0000000a06077c23 */ /* 0x000fc60008000007 */
[----:B------:R-:W-:Y:S01]  /*0170*/  FADD R3, R3, UR15 ;  /* 0x0000000f03037e21 */ /* 0x000fe20008000000 */
[----:B------:R-:W0:Y:S03]  /*0180*/  LDCU.128 UR12, c[0x3][0x10] ;  /* 0x00c00200ff0c77ac */ /* 0x000e260008000c00 */
[----:B------:R-:W1:Y:S01]  /*0190*/  MUFU.RCP R8, R3 ;  /* 0x0000000300087308 */ /* 0x000e620000001000 */
[----:B0-----:R-:W-:Y:S01]  /*01a0*/  FMUL R5, R2, UR13 ;  /* 0x0000000d02057c20 */ /* 0x001fe20008400000 */
[----:B------:R-:W-:Y:S01]  /*01b0*/  FADD R2, R7, UR11 ;  /* 0x0000000b07027e21 */ /* 0x000fe20008000000 */
[----:B-1----:R-:W-:Y:S02]  /*01c0*/  FFMA R9, -R3, R8, 1 ;  /* 0x3f80000003097423 */ /* 0x002fe40000000108 */
[----:B------:R-:W-:-:S03]  /*01d0*/  FFMA R5, R0, UR12, R5 ;  /* 0x0000000c00057c23 */ /* 0x000fc60008000005 */
[----:B------:R-:W0:Y:S01]  /*01e0*/  FCHK P0, R2, R3 ;  /* 0x0000000302007302 */ /* 0x000e220000000000 */
[----:B------:R-:W-:Y:S01]  /*01f0*/  FFMA R9, R8, R9, R8 ;  /* 0x0000000908097223 */ /* 0x000fe20000000008 */
[----:B------:R-:W-:-:S03]  /*0200*/  FFMA R0, R6, UR14, R5 ;  /* 0x0000000e06007c23 */ /* 0x000fc60008000005 */
[----:B------:R-:W-:Y:S01]  /*0210*/  FFMA R4, R2, R9, RZ ;  /* 0x0000000902047223 */ /* 0x000fe200000000ff */
[----:B------:R-:W-:-:S03]  /*0220*/  FADD R0, R0, UR15 ;  /* 0x0000000f00007e21 */ /* 0x000fc60008000000 */
[----:B------:R-:W-:-:S04]  /*0230*/  FFMA R5, -R3, R4, R2 ;  /* 0x0000000403057223 */ /* 0x000fc80000000102 */
[----:B------:R-:W-:Y:S01]  /*0240*/  FFMA R4, R9, R5, R4 ;  /* 0x0000000509047223 */ /* 0x000fe20000000004 */
[----:B0-----:R-:W-:Y:S06]  /*0250*/  @!P0 BRA `(.L_x_1) ;  /* 0x00000000000c8947 */ /* 0x001fec0003800000 */
[----:B------:R-:W-:-:S07]  /*0260*/  MOV R6, 0x280 ;  /* 0x0000028000067802 */ /* 0x000fce0000000f00 */
[----:B------:R-:W-:Y:S05]  /*0270*/  CALL.REL.NOINC `($__internal_0_$__cuda_sm3x_div_rn_noftz_f32_slowpath) ;  /* 0x00000000008c7944 */ /* 0x000fea0003c00000 */
[----:B------:R-:W-:-:S07]  /*0280*/  IMAD.MOV.U32 R4, RZ, RZ, R2 ;  /* 0x000000ffff047224 */ /* 0x000fce00078e0002 */
.L_x_1:
[----:B------:R-:W-:Y:S05]  /*0290*/  BSYNC.RECONVERGENT B0 ;  /* 0x0000000000007941 */ /* 0x000fea0003800200 */
.L_x_0:
[----:B------:R-:W0:Y:S01]  /*02a0*/  MUFU.RCP R2, R3 ;  /* 0x0000000300027308 */ /* 0x000e220000001000 */
[----:B------:R-:W-:Y:S01]  /*02b0*/  IMAD.MOV.U32 R5, RZ, RZ, 0x3f000000 ;  /* 0x3f000000ff057424 */ /* 0x000fe200078e00ff */
[----:B------:R-:W-:Y:S04]  /*02c0*/  BSSY.RECONVERGENT B0, `(.L_x_2) ;  /* 0x000000e000007945 */ /* 0x000fe80003800200 */
[--C-:B------:R-:W-:Y:S02]  /*02d0*/  LOP3.LUT R5, R5, 0x80000000, R4.reuse, 0xb8, !PT ;  /* 0x8000000005057812 */ /* 0x100fe400078eb804 */
[----:B------:R-:W1:Y:S03]  /*02e0*/  FCHK P0, R0, R3 ;  /* 0x0000000300007302 */ /* 0x000e660000000000 */
[----:B------:R-:W-:Y:S01]  /*02f0*/  FADD.RZ R4, R5, R4 ;  /* 0x0000000405047221 */ /* 0x000fe2000000c000 */
[----:B0-----:R-:W-:-:S05]  /*0300*/  FFMA R7, -R3, R2, 1 ;  /* 0x3f80000003077423 */ /* 0x001fca0000000102 */
[----:B------:R-:W0:Y:S01]  /*0310*/  F2I.TRUNC.NTZ R4, R4 ;  /* 0x0000000400047305 */ /* 0x000e22000020f100 */
[----:B------:R-:W-:-:S04]  /*0320*/  FFMA R7, R2, R7, R2 ;  /* 0x0000000702077223 */ /* 0x000fc80000000002 */
[----:B------:R-:W-:-:S04]  /*0330*/  FFMA R2, R0, R7, RZ ;  /* 0x0000000700027223 */ /* 0x000fc800000000ff */
[----:B------:R-:W-:-:S04]  /*0340*/  FFMA R5, -R3, R2, R0 ;  /* 0x0000000203057223 */ /* 0x000fc80000000100 */
[----:B------:R-:W-:Y:S01]  /*0350*/  FFMA R2, R7, R5, R2 ;  /* 0x0000000507027223 */ /* 0x000fe20000000002 */
[----:B-1----:R-:W-:Y:S06]  /*0360*/  @!P0 BRA `(.L_x_3) ;  /* 0x00000000000c8947 */ /* 0x002fec0003800000 */
[----:B------:R-:W-:Y:S01]  /*0370*/  IMAD.MOV.U32 R2, RZ, RZ, R0 ;  /* 0x000000ffff027224 */ /* 0x000fe200078e0000 */
[----:B------:R-:W-:-:S07]  /*0380*/  MOV R6, 0x3a0 ;  /* 0x000003a000067802 */ /* 0x000fce0000000f00 */
[----:B0-----:R-:W-:Y:S05]  /*0390*/  CALL.REL.NOINC `($__internal_0_$__cuda_sm3x_div_rn_noftz_f32_slowpath) ;  /* 0x0000000000447944 */ /* 0x001fea0003c00000 */
.L_x_3:
[----:B------:R-:W-:Y:S05]  /*03a0*/  BSYNC.RECONVERGENT B0 ;  /* 0x0000000000007941 */ /* 0x000fea0003800200 */
.L_x_2:
[----:B------:R-:W-:Y:S01]  /*03b0*/  IMAD.MOV.U32 R5, RZ, RZ, 0x3f000000 ;  /* 0x3f000000ff057424 */ /* 0x000fe200078e00ff */
[----:B------:R-:W1:Y:S04]  /*03c0*/  LDCU UR6, c[0x0][0x390] ;  /* 0x00007200ff0677ac */ /* 0x000e680008000800 */
[--C-:B------:R-:W-:Y:S01]  /*03d0*/  LOP3.LUT R5, R5, 0x80000000, R2.reuse, 0xb8, !PT ;  /* 0x8000000005057812 */ /* 0x100fe200078eb802 */
[----:B------:R-:W0:Y:S04]  /*03e0*/  LDCU UR7, c[0x0][0x38c] ;  /* 0x00007180ff0777ac */ /* 0x000e280008000800 */
[----:B------:R-:W-:-:S06]  /*03f0*/  FADD.RZ R5, R5, R2 ;  /* 0x0000000205057221 */ /* 0x000fcc000000c000 */
[----:B------:R-:W1:Y:S02]  /*0400*/  F2I.TRUNC.NTZ R5, R5 ;  /* 0x0000000500057305 */ /* 0x000e64000020f100 */
[----:B-1----:R-:W-:-:S04]  /*0410*/  ISETP.GE.AND P0, PT, R5, UR6, PT ;  /* 0x0000000605007c0c */ /* 0x002fc8000bf06270 */
[----:B0-----:R-:W-:-:S04]  /*0420*/  ISETP.GE.OR P0, PT, R4, UR7, P0 ;  /* 0x0000000704007c0c */ /* 0x001fc80008706670 */
[----:B------:R-:W-:-:S04]  /*0430*/  ISETP.LT.OR P0, PT, R4, RZ, P0 ;  /* 0x000000ff0400720c */ /* 0x000fc80000701670 */
[----:B------:R-:W-:-:S13]  /*0440*/  ISETP.LT.OR P0, PT, R5, RZ, P0 ;  /* 0x000000ff0500720c */ /* 0x000fda0000701670 */
[----:B------:R-:W-:Y:S05]  /*0450*/  @P0 EXIT ;  /* 0x000000000000094d */ /* 0x000fea0003800000 */
[----:B------:R-:W0:Y:S01]  /*0460*/  LDC.64 R6, c[0x0][0x398] ;  /* 0x0000e600ff067b82 */ /* 0x000e220000000a00 */
[----:B------:R-:W-:-:S04]  /*0470*/  IMAD R5, R5, UR7, R4 ;  /* 0x0000000705057c24 */ /* 0x000fc8000f8e0204 */
[----:B0-----:R-:W-:-:S05]  /*0480*/  IMAD.WIDE R4, R5, 0x4, R6 ;  /* 0x0000000405047825 */ /* 0x001fca00078e0206 */
[----:B------:R-:W-:Y:S01]  /*0490*/  STG.E desc[UR4][R4.64], R3 ;  /* 0x0000000304007986 */ /* 0x000fe2000c101904 */
[----:B------:R-:W-:Y:S05]  /*04a0*/  EXIT ;  /* 0x000000000000794d */ /* 0x000fea0003800000 */
        .weak           $__internal_0_$__cuda_sm3x_div_rn_noftz_f32_slowpath
        .type           $__internal_0_$__cuda_sm3x_div_rn_noftz_f32_slowpath,@function
        .size           $__internal_0_$__cuda_sm3x_div_rn_noftz_f32_slowpath,(.L_x_16 - $__internal_0_$__cuda_sm3x_div_rn_noftz_f32_slowpath)
$__internal_0_$__cuda_sm3x_div_rn_noftz_f32_slowpath:
[--C-:B------:R-:W-:Y:S01]  /*04b0*/  SHF.R.U32.HI R7, RZ, 0x17, R3.reuse ;  /* 0x00000017ff077819 */ /* 0x100fe20000011603 */
[----:B------:R-:W-:Y:S01]  /*04c0*/  BSSY.RECONVERGENT B1, `(.L_x_4) ;  /* 0x0000063000017945 */ /* 0x000fe20003800200 */
[----:B------:R-:W-:Y:S02]  /*04d0*/  SHF.R.U32.HI R5, RZ, 0x17, R2 ;  /* 0x00000017ff057819 */ /* 0x000fe40000011602 */
[----:B------:R-:W-:Y:S02]  /*04e0*/  LOP3.LUT R12, R7, 0xff, RZ, 0xc0, !PT ;  /* 0x000000ff070c7812 */ /* 0x000fe400078ec0ff */
[----:B------:R-:W-:Y:S01]  /*04f0*/  LOP3.LUT R10, R5, 0xff, RZ, 0xc0, !PT ;  /* 0x000000ff050a7812 */ /* 0x000fe200078ec0ff */
[----:B------:R-:W-:Y:S01]  /*0500*/  IMAD.MOV.U32 R5, RZ, RZ, R3 ;  /* 0x000000ffff057224 */ /* 0x000fe200078e0003 */
[----:B------:R-:W-:-:S03]  /*0510*/  IADD3 R9, PT, PT, R12, -0x1, RZ ;  /* 0xffffffff0c097810 */ /* 0x000fc60007ffe0ff */
[----:B------:R-:W-:Y:S01]  /*0520*/  VIADD R8, R10, 0xffffffff ;  /* 0xffffffff0a087836 */ /* 0x000fe20000000000 */
[----:B------:R-:W-:-:S04]  /*0530*/  ISETP.GT.U32.AND P0, PT, R9, 0xfd, PT ;  /* 0x000000fd0900780c */ /* 0x000fc80003f04070 */
[----:B------:R-:W-:-:S13]  /*0540*/  ISETP.GT.U32.OR P0, PT, R8, 0xfd, P0 ;  /* 0x000000fd0800780c */ /* 0x000fda0000704470 */
[----:B------:R-:W-:Y:S01]  /*0550*/  @!P0 IMAD.MOV.U32 R7, RZ, RZ, RZ ;  /* 0x000000ffff078224 */ /* 0x000fe200078e00ff */
[----:B------:R-:W-:Y:S06]  /*0560*/  @!P0 BRA `(.L_x_5) ;  /* 0x00000000005c8947 */ /* 0x000fec0003800000 */
[----:B------:R-:W-:Y:S02]  /*0570*/  FSETP.GTU.FTZ.AND P0, PT, |R2|, +INF , PT ;  /* 0x7f8000000200780b */ /* 0x000fe40003f1c200 */
[----:B------:R-:W-:-:S04]  /*0580*/  FSETP.GTU.FTZ.AND P1, PT, |R3|, +INF , PT ;  /* 0x7f8000000300780b */ /* 0x000fc80003f3c200 */
[----:B------:R-:W-:-:S13]  /*0590*/  PLOP3.LUT P0, PT, P0, P1, PT, 0xf8, 0x8f ;  /* 0x00000000008f781c */ /* 0x000fda0000703f70 */
[----:B------:R-:W-:Y:S05]  /*05a0*/  @P0 BRA `(.L_x_6) ;  /* 0x00000004004c0947 */ /* 0x000fea0003800000 */
[----:B------:R-:W-:-:S13]  /*05b0*/  LOP3.LUT P0, RZ, R5, 0x7fffffff, R2, 0xc8, !PT ;  /* 0x7fffffff05ff7812 */ /* 0x000fda000780c802 */
[----:B------:R-:W-:Y:S05]  /*05c0*/  @!P0 BRA `(.L_x_7) ;  /* 0x00000004003c8947 */ /* 0x000fea0003800000 */
[C---:B------:R-:W-:Y:S02]  /*05d0*/  FSETP.NEU.FTZ.AND P2, PT, |R2|.reuse, +INF , PT ;  /* 0x7f8000000200780b */ /* 0x040fe40003f5d200 */
[----:B------:R-:W-:Y:S02]  /*05e0*/  FSETP.NEU.FTZ.AND P1, PT, |R3|, +INF , PT ;  /* 0x7f8000000300780b */ /* 0x000fe40003f3d200 */
[----:B------:R-:W-:-:S11]  /*05f0*/  FSETP.NEU.FTZ.AND P0, PT, |R2|, +INF , PT ;  /* 0x7f8000000200780b */ /* 0x000fd60003f1d200 */
[----:B------:R-:W-:Y:S05]  /*0600*/  @!P1 BRA !P2, `(.L_x_7) ;  /* 0x00000004002c9947 */ /* 0x000fea0005000000 */
[----:B------:R-:W-:-:S04]  /*0610*/  LOP3.LUT P2, RZ, R2, 0x7fffffff, RZ, 0xc0, !PT ;  /* 0x7fffffff02ff7812 */ /* 0x000fc8000784c0ff */
[----:B------:R-:W-:-:S13]  /*0620*/  PLOP3.LUT P1, PT, P1, P2, PT, 0x2f, 0xf2 ;  /* 0x0000000000f2781c */ /* 0x000fda0000f24577 */
[----:B------:R-:W-:Y:S05]  /*0630*/  @P1 BRA `(.L_x_8) ;  /* 0x0000000400181947 */ /* 0x000fea0003800000 */
[----:B------:R-:W-:-:S04]  /*0640*/  LOP3.LUT P1, RZ, R5, 0x7fffffff, RZ, 0xc0, !PT ;  /* 0x7fffffff05ff7812 */ /* 0x000fc8000782c0ff */
[----:B------:R-:W-:-:S13]  /*0650*/  PLOP3.LUT P0, PT, P0, P1, PT, 0x2f, 0xf2 ;  /* 0x0000000000f2781c */ /* 0x000fda0000702577 */
[----:B------:R-:W-:Y:S05]  /*0660*/  @P0 BRA `(.L_x_9) ;  /* 0x0000000400000947 */ /* 0x000fea0003800000 */
[----:B------:R-:W-:Y:S02]  /*0670*/  ISETP.GE.AND P0, PT, R8, RZ, PT ;  /* 0x000000ff0800720c */ /* 0x000fe40003f06270 */
[----:B------:R-:W-:-:S11]  /*0680*/  ISETP.GE.AND P1, PT, R9, RZ, PT ;  /* 0x000000ff0900720c */ /* 0x000fd60003f26270 */
[----:B------:R-:W-:Y:S01]  /*0690*/  @P0 MOV R7, RZ ;  /* 0x000000ff00070202 */ /* 0x000fe20000000f00 */
[----:B------:R-:W-:Y:S02]  /*06a0*/  @!P0 IMAD.MOV.U32 R7, RZ, RZ, -0x40 ;  /* 0xffffffc0ff078424 */ /* 0x000fe400078e00ff */
[----:B------:R-:W-:Y:S01]  /*06b0*/  @!P0 FFMA R2, R2, 1.84467440737095516160e+19, RZ ;  /* 0x5f80000002028823 */ /* 0x000fe200000000ff */
[----:B------:R-:W-:Y:S01]  /*06c0*/  @!P1 FFMA R5, R3, 1.84467440737095516160e+19, RZ ;  /* 0x5f80000003059823 */ /* 0x000fe200000000ff */
[----:B------:R-:W-:-:S07]  /*06d0*/  @!P1 VIADD R7, R7, 0x40 ;  /* 0x0000004007079836 */ /* 0x000fce0000000000 */
.L_x_5:
[----:B------:R-:W-:Y:S01]  /*06e0*/  LEA R8, R12, 0xc0800000, 0x17 ;  /* 0xc08000000c087811 */ /* 0x000fe200078eb8ff */
[----:B------:R-:W-:Y:S04]  /*06f0*/  BSSY.RECONVERGENT B2, `(.L_x_10) ;  /* 0x0000036000027945 */ /* 0x000fe80003800200 */
[----:B------:R-:W-:Y:S01]  /*0700*/  IMAD.IADD R8, R5, 0x1, -R8 ;  /* 0x0000000105087824 */ /* 0x000fe200078e0a08 */
[----:B------:R-:W-:-:S03]  /*0710*/  IADD3 R5, PT, PT, R10, -0x7f, RZ ;  /* 0xffffff810a057810 */ /* 0x000fc60007ffe0ff */
[----:B------:R0:W1:Y:S01]  /*0720*/  MUFU.RCP R9, R8 ;  /* 0x0000000800097308 */ /* 0x0000620000001000 */
[----:B------:R-:W-:Y:S01]  /*0730*/  FADD.FTZ R11, -R8, -RZ ;  /* 0x800000ff080b7221 */ /* 0x000fe20000010100 */
[C---:B------:R-:W-:Y:S01]  /*0740*/  IMAD R2, R5.reuse, -0x800000, R2 ;  /* 0xff80000005027824 */ /* 0x040fe200078e0202 */
[----:B0-----:R-:W-:-:S05]  /*0750*/  IADD3 R8, PT, PT, R5, 0x7f, -R12 ;  /* 0x0000007f05087810 */ /* 0x001fca0007ffe80c */
[----:B------:R-:W-:Y:S02]  /*0760*/  IMAD.IADD R8, R8, 0x1, R7 ;  /* 0x0000000108087824 */ /* 0x000fe400078e0207 */
[----:B-1----:R-:W-:-:S04]  /*0770*/  FFMA R10, R9, R11, 1 ;  /* 0x3f800000090a7423 */ /* 0x002fc8000000000b */
[----:B------:R-:W-:-:S04]  /*0780*/  FFMA R14, R9, R10, R9 ;  /* 0x0000000a090e7223 */ /* 0x000fc80000000009 */
[----:B------:R-:W-:-:S04]  /*0790*/  FFMA R9, R2, R14, RZ ;  /* 0x0000000e02097223 */ /* 0x000fc800000000ff */
[----:B------:R-:W-:-:S04]  /*07a0*/  FFMA R10, R11, R9, R2 ;  /* 0x000000090b0a7223 */ /* 0x000fc80000000002 */
[----:B------:R-:W-:-:S04]  /*07b0*/  FFMA R9, R14, R10, R9 ;  /* 0x0000000a0e097223 */ /* 0x000fc80000000009 */
[----:B------:R-:W-:-:S04]  /*07c0*/  FFMA R10, R11, R9, R2 ;  /* 0x000000090b0a7223 */ /* 0x000fc80000000002 */
[----:B------:R-:W-:-:S05]  /*07d0*/  FFMA R2, R14, R10, R9 ;  /* 0x0000000a0e027223 */ /* 0x000fca0000000009 */
[----:B------:R-:W-:-:S04]  /*07e0*/  SHF.R.U32.HI R5, RZ, 0x17, R2 ;  /* 0x00000017ff057819 */ /* 0x000fc80000011602 */
[----:B------:R-:W-:-:S05]  /*07f0*/  LOP3.LUT R5, R5, 0xff, RZ, 0xc0, !PT ;  /* 0x000000ff05057812 */ /* 0x000fca00078ec0ff */
[----:B------:R-:W-:-:S04]  /*0800*/  IMAD.IADD R11, R5, 0x1, R8 ;  /* 0x00000001050b7824 */ /* 0x000fc800078e0208 */
[----:B------:R-:W-:-:S05]  /*0810*/  VIADD R5, R11, 0xffffffff ;  /* 0xffffffff0b057836 */ /* 0x000fca0000000000 */
[----:B------:R-:W-:-:S13]  /*0820*/  ISETP.GE.U32.AND P0, PT, R5, 0xfe, PT ;  /* 0x000000fe0500780c */ /* 0x000fda0003f06070 */
[----:B------:R-:W-:Y:S05]  /*0830*/  @!P0 BRA `(.L_x_11) ;  /* 0x0000000000808947 */ /* 0x000fea0003800000 */
[----:B------:R-:W-:-:S13]  /*0840*/  ISETP.GT.AND P0, PT, R11, 0xfe, PT ;  /* 0x000000fe0b00780c */ /* 0x000fda0003f04270 */
[----:B------:R-:W-:Y:S05]  /*0850*/  @P0 BRA `(.L_x_12) ;  /* 0x00000000006c0947 */ /* 0x000fea0003800000 */
[----:B------:R-:W-:-:S13]  /*0860*/  ISETP.GE.AND P0, PT, R11, 0x1, PT ;  /* 0x000000010b00780c */ /* 0x000fda0003f06270 */
[----:B------:R-:W-:Y:S05]  /*0870*/  @P0 BRA `(.L_x_13) ;  /* 0x0000000000740947 */ /* 0x000fea0003800000 */
[----:B------:R-:W-:Y:S02]  /*0880*/  ISETP.GE.AND P0, PT, R11, -0x18, PT ;  /* 0xffffffe80b00780c */ /* 0x000fe40003f06270 */
[----:B------:R-:W-:-:S11]  /*0890*/  LOP3.LUT R2, R2, 0x80000000, RZ, 0xc0, !PT ;  /* 0x8000000002027812 */ /* 0x000fd600078ec0ff */
[----:B------:R-:W-:Y:S05]  /*08a0*/  @!P0 BRA `(.L_x_13) ;  /* 0x0000000000688947 */ /* 0x000fea0003800000 */
[CCC-:B------:R-:W-:Y:S01]  /*08b0*/  FFMA.RZ R5, R14.reuse, R10.reuse, R9.reuse ;  /* 0x0000000a0e057223 */ /* 0x1c0fe2000000c009 */
[CCC-:B------:R-:W-:Y:S01]  /*08c0*/  FFMA.RM R8, R14.reuse, R10.reuse, R9.reuse ;  /* 0x0000000a0e087223 */ /* 0x1c0fe20000004009 */
[C---:B------:R-:W-:Y:S02]  /*08d0*/  ISETP.NE.AND P2, PT, R11.reuse, RZ, PT ;  /* 0x000000ff0b00720c */ /* 0x040fe40003f45270 */
[----:B------:R-:W-:Y:S02]  /*08e0*/  ISETP.NE.AND P1, PT, R11, RZ, PT ;  /* 0x000000ff0b00720c */ /* 0x000fe40003f25270 */
[----:B------:R-:W-:Y:S01]  /*08f0*/  LOP3.LUT R7, R5, 0x7fffff, RZ, 0xc0, !PT ;  /* 0x007fffff05077812 */ /* 0x000fe200078ec0ff */
[----:B------:R-:W-:Y:S01]  /*0900*/  FFMA.RP R5, R14, R10, R9 ;  /* 0x0000000a0e057223 */ /* 0x000fe20000008009 */
[----:B------:R-:W-:Y:S01]  /*0910*/  IADD3 R10, PT, PT, R11, 0x20, RZ ;  /* 0x000000200b0a7810 */ /* 0x000fe20007ffe0ff */
[----:B------:R-:W-:Y:S01]  /*0920*/  IMAD.MOV R9, RZ, RZ, -R11 ;  /* 0x000000ffff097224 */ /* 0x000fe200078e0a0b */
[----:B------:R-:W-:-:S02]  /*0930*/  LOP3.LUT R7, R7, 0x800000, RZ, 0xfc, !PT ;  /* 0x0080000007077812 */ /* 0x000fc400078efcff */
[----:B------:R-:W-:Y:S02]  /*0940*/  FSETP.NEU.FTZ.AND P0, PT, R5, R8, PT ;  /* 0x000000080500720b */ /* 0x000fe40003f1d000 */
[----:B------:R-:W-:Y:S02]  /*0950*/  SHF.L.U32 R10, R7, R10, RZ ;  /* 0x0000000a070a7219 */ /* 0x000fe400000006ff */
[----:B------:R-:W-:Y:S02]  /*0960*/  SEL R8, R9, RZ, P2 ;  /* 0x000000ff09087207 */ /* 0x000fe40001000000 */
[----:B------:R-:W-:Y:S02]  /*0970*/  ISETP.NE.AND P1, PT, R10, RZ, P1 ;  /* 0x000000ff0a00720c */ /* 0x000fe40000f25270 */
[----:B------:R-:W-:Y:S02]  /*0980*/  SHF.R.U32.HI R8, RZ, R8, R7 ;  /* 0x00000008ff087219 */ /* 0x000fe40000011607 */
[----:B------:R-:W-:-:S02]  /*0990*/  PLOP3.LUT P0, PT, P0, P1, PT, 0xf8, 0x8f ;  /* 0x00000000008f781c */ /* 0x000fc40000703f70 */
[----:B------:R-:W-:Y:S02]  /*09a0*/  SHF.R.U32.HI R10, RZ, 0x1, R8 ;  /* 0x00000001ff0a7819 */ /* 0x000fe40000011608 */
[----:B------:R-:W-:-:S04]  /*09b0*/  SEL R5, RZ, 0x1, !P0 ;  /* 0x00000001ff057807 */ /* 0x000fc80004000000 */
[----:B------:R-:W-:-:S04]  /*09c0*/  LOP3.LUT R5, R5, 0x1, R10, 0xf8, !PT ;  /* 0x0000000105057812 */ /* 0x000fc800078ef80a */
[----:B------:R-:W-:-:S05]  /*09d0*/  LOP3.LUT R5, R5, R8, RZ, 0xc0, !PT ;  /* 0x0000000805057212 */ /* 0x000fca00078ec0ff */
[----:B------:R-:W-:-:S05]  /*09e0*/  IMAD.IADD R5, R10, 0x1, R5 ;  /* 0x000000010a057824 */ /* 0x000fca00078e0205 */
[----:B------:R-:W-:Y:S01]  /*09f0*/  LOP3.LUT R2, R5, R2, RZ, 0xfc, !PT ;  /* 0x0000000205027212 */ /* 0x000fe200078efcff */
[----:B------:R-:W-:Y:S06]  /*0a00*/  BRA `(.L_x_13) ;  /* 0x0000000000107947 */ /* 0x000fec0003800000 */
.L_x_12:
[----:B------:R-:W-:-:S04]  /*0a10*/  LOP3.LUT R2, R2, 0x80000000, RZ, 0xc0, !PT ;  /* 0x8000000002027812 */ /* 0x000fc800078ec0ff */
[----:B------:R-:W-:Y:S01]  /*0a20*/  LOP3.LUT R2, R2, 0x7f800000, RZ, 0xfc, !PT ;  /* 0x7f80000002027812 */ /* 0x000fe200078efcff */
[----:B------:R-:W-:Y:S06]  /*0a30*/  BRA `(.L_x_13) ;  /* 0x0000000000047947 */ /* 0x000fec0003800000 */
.L_x_11:
[----:B------:R-:W-:-:S07]  /*0a40*/  LEA R2, R8, R2, 0x17 ;  /* 0x0000000208027211 */ /* 0x000fce00078eb8ff */
.L_x_13:
[----:B------:R-:W-:Y:S05]  /*0a50*/  BSYNC.RECONVERGENT B2 ;  /* 0x0000000000027941 */ /* 0x000fea0003800200 */
.L_x_10:
[----:B------:R-:W-:Y:S05]  /*0a60*/  BRA `(.L_x_14) ;  /* 0x0000000000207947 */ /* 0x000fea0003800000 */
.L_x_9:
[----:B------:R-:W-:-:S04]  /*0a70*/  LOP3.LUT R2, R5, 0x80000000, R2, 0x48, !PT ;  /* 0x8000000005027812 */ /* 0x000fc800078e4802 */
[----:B------:R-:W-:Y:S01]  /*0a80*/  LOP3.LUT R2, R2, 0x7f800000, RZ, 0xfc, !PT ;  /* 0x7f80000002027812 */ /* 0x000fe200078efcff */
[----:B------:R-:W-:Y:S06]  /*0a90*/  BRA `(.L_x_14) ;  /* 0x0000000000147947 */ /* 0x000fec0003800000 */
.L_x_8:
[----:B------:R-:W-:Y:S01]  /*0aa0*/  LOP3.LUT R2, R5, 0x80000000, R2, 0x48, !PT ;  /* 0x8000000005027812 */ /* 0x000fe200078e4802 */
[----:B------:R-:W-:Y:S06]  /*0ab0*/  BRA `(.L_x_14) ;  /* 0x00000000000c7947 */ /* 0x000fec0003800000 */
.L_x_7:
[----:B------:R-:W0:Y:S01]  /*0ac0*/  MUFU.RSQ R2, -QNAN ;  /* 0xffc0000000027908 */ /* 0x000e220000001400 */
[----:B------:R-:W-:Y:S05]  /*0ad0*/  BRA `(.L_x_14) ;  /* 0x0000000000047947 */ /* 0x000fea0003800000 */
.L_x_6:
[----:B------:R-:W-:-:S07]  /*0ae0*/  FADD.FTZ R2, R2, R3 ;  /* 0x0000000302027221 */ /* 0x000fce0000010000 */
.L_x_14:
[----:B------:R-:W-:Y:S05]  /*0af0*/  BSYNC.RECONVERGENT B1 ;  /* 0x0000000000017941 */ /* 0x000fea0003800200 */
.L_x_4:
[----:B------:R-:W-:-:S04]  /*0b00*/  IMAD.MOV.U32 R7, RZ, RZ, 0x0 ;  /* 0x00000000ff077424 */ /* 0x000fc800078e00ff */
[----:B0-----:R-:W-:Y:S05]  /*0b10*/  RET.REL.NODEC R6 `(project_depth) ;  /* 0xfffffff406387950 */ /* 0x001fea0003c3ffff */
.L_x_15:
[----:B------:R-:W-:-:S00]  /*0b20*/  BRA `(.L_x_15) ;  /* 0xfffffffc00fc7947 */ /* 0x000fc0000383ffff */
[----:B------:R-:W-:-:S00]  /*0b30*/  NOP ;  /* 0x0000000000007918 */ /* 0x000fc00000000000 */
        /* <DEDUP_REMOVED lines=12> */
.L_x_16:


//--------------------- .nv.shared.reserved.0     --------------------------
	.section	.nv.shared.reserved.0,"aw",@nobits
	.weak		__nv_reservedSMEM_offset_0_alias
	.size		__nv_reservedSMEM_offset_0_alias, 0, 64
	.other		__nv_reservedSMEM_offset_0_alias,@"STO_CUDA_RESERVED_SHARED STV_DEFAULT"
__nv_reservedSMEM_offset_0_alias:
	.zero		0
	.zero		64


//--------------------- .nv.constant0.project_depth --------------------------
	.section	.nv.constant0.project_depth,"a",@progbits
	.sectionflags	@""
	.align	4
.nv.constant0.project_depth:
	.zero		928


//--------------------- SYMBOLS --------------------------

	.type		.nv.reservedSmem.offset0,@object
	.size		.nv.reservedSmem.offset0,0x4
